//
// Generated by NVIDIA NVVM Compiler
//
// Compiler Build ID: CL-36424714
// Cuda compilation tools, release 13.0, V13.0.88
// Based on NVVM 20.0.0
//

.version 9.0
.target sm_100
.address_size 64

	// .globl	_Z11bitonicSortPfiii

.visible .entry _Z11bitonicSortPfiii(
	.param .u64 .ptr .align 1 _Z11bitonicSortPfiii_param_0,
	.param .u32 _Z11bitonicSortPfiii_param_1,
	.param .u32 _Z11bitonicSortPfiii_param_2,
	.param .u32 _Z11bitonicSortPfiii_param_3
)
{
	.reg .pred 	%p<8>;
	.reg .b32 	%r<11>;
	.reg .b32 	%f<3>;
	.reg .b64 	%rd<7>;

	ld.param.u64 	%rd3, [_Z11bitonicSortPfiii_param_0];
	ld.param.u32 	%r4, [_Z11bitonicSortPfiii_param_1];
	ld.param.u32 	%r3, [_Z11bitonicSortPfiii_param_2];
	ld.param.u32 	%r5, [_Z11bitonicSortPfiii_param_3];
	mov.u32 	%r6, %tid.x;
	mov.u32 	%r7, %ctaid.x;
	mov.u32 	%r8, %ntid.x;
	mad.lo.s32 	%r1, %r7, %r8, %r6;
	xor.b32  	%r2, %r5, %r1;
	min.s32 	%r9, %r4, %r2;
	setp.le.s32 	%p1, %r9, %r1;
	setp.ge.s32 	%p2, %r2, %r4;
	or.pred  	%p3, %p2, %p1;
	@%p3 bra 	$L__BB0_3;
	cvta.to.global.u64 	%rd4, %rd3;
	and.b32  	%r10, %r3, %r1;
	mul.wide.s32 	%rd5, %r1, 4;
	add.s64 	%rd1, %rd4, %rd5;
	ld.global.f32 	%f1, [%rd1];
	mul.wide.s32 	%rd6, %r2, 4;
	add.s64 	%rd2, %rd4, %rd6;
	ld.global.f32 	%f2, [%rd2];
	setp.gt.f32 	%p4, %f1, %f2;
	setp.ne.s32 	%p5, %r10, 0;
	xor.pred  	%p6, %p5, %p4;
	not.pred 	%p7, %p6;
	@%p7 bra 	$L__BB0_3;
	st.global.f32 	[%rd1], %f2;
	st.global.f32 	[%rd2], %f1;
$L__BB0_3:
	ret;

}
	// .globl	_Z13radixSortPassPjS_S_ii
.visible .entry _Z13radixSortPassPjS_S_ii(
	.param .u64 .ptr .align 1 _Z13radixSortPassPjS_S_ii_param_0,
	.param .u64 .ptr .align 1 _Z13radixSortPassPjS_S_ii_param_1,
	.param .u64 .ptr .align 1 _Z13radixSortPassPjS_S_ii_param_2,
	.param .u32 _Z13radixSortPassPjS_S_ii_param_3,
	.param .u32 _Z13radixSortPassPjS_S_ii_param_4
)
{
	.reg .pred 	%p<3>;
	.reg .b32 	%r<15>;
	.reg .b64 	%rd<14>;

	ld.param.u64 	%rd1, [_Z13radixSortPassPjS_S_ii_param_0];
	ld.param.u64 	%rd2, [_Z13radixSortPassPjS_S_ii_param_1];
	ld.param.u64 	%rd3, [_Z13radixSortPassPjS_S_ii_param_2];
	ld.param.u32 	%r2, [_Z13radixSortPassPjS_S_ii_param_3];
	ld.param.u32 	%r3, [_Z13radixSortPassPjS_S_ii_param_4];
	mov.u32 	%r4, %ctaid.x;
	mov.u32 	%r5, %ntid.x;
	mov.u32 	%r6, %tid.x;
	mad.lo.s32 	%r1, %r4, %r5, %r6;
	setp.ge.s32 	%p1, %r1, %r2;
	@%p1 bra 	$L__BB1_2;
	cvta.to.global.u64 	%rd4, %rd1;
	cvta.to.global.u64 	%rd5, %rd3;
	cvta.to.global.u64 	%rd6, %rd2;
	mul.wide.s32 	%rd7, %r1, 4;
	add.s64 	%rd8, %rd4, %rd7;
	ld.global.u32 	%r7, [%rd8];
	shr.u32 	%r8, %r7, %r3;
	add.s64 	%rd9, %rd5, %rd7;
	ld.global.u32 	%r9, [%rd9];
	sub.s32 	%r10, %r1, %r9;
	mul.wide.s32 	%rd10, %r2, 4;
	add.s64 	%rd11, %rd5, %rd10;
	ld.global.u32 	%r11, [%rd11+-4];
	and.b32  	%r12, %r8, 1;
	setp.eq.b32 	%p2, %r12, 1;
	selp.b32 	%r13, %r11, 0, %p2;
	add.s32 	%r14, %r10, %r13;
	mul.wide.s32 	%rd12, %r14, 4;
	add.s64 	%rd13, %rd6, %rd12;
	st.global.u32 	[%rd13], %r7;
$L__BB1_2:
	ret;

}
	// .globl	_Z5mergePfS_Piiii
.visible .entry _Z5mergePfS_Piiii(
	.param .u64 .ptr .align 1 _Z5mergePfS_Piiii_param_0,
	.param .u64 .ptr .align 1 _Z5mergePfS_Piiii_param_1,
	.param .u64 .ptr .align 1 _Z5mergePfS_Piiii_param_2,
	.param .u32 _Z5mergePfS_Piiii_param_3,
	.param .u32 _Z5mergePfS_Piiii_param_4,
	.param .u32 _Z5mergePfS_Piiii_param_5
)
{
	.reg .pred 	%p<13>;
	.reg .b32 	%r<24>;
	.reg .b32 	%f<3>;
	.reg .b64 	%rd<17>;

	ld.param.u64 	%rd4, [_Z5mergePfS_Piiii_param_0];
	ld.param.u64 	%rd5, [_Z5mergePfS_Piiii_param_1];
	ld.param.u64 	%rd6, [_Z5mergePfS_Piiii_param_2];
	ld.param.u32 	%r21, [_Z5mergePfS_Piiii_param_3];
	ld.param.u32 	%r13, [_Z5mergePfS_Piiii_param_4];
	ld.param.u32 	%r14, [_Z5mergePfS_Piiii_param_5];
	cvta.to.global.u64 	%rd1, %rd6;
	cvta.to.global.u64 	%rd2, %rd5;
	mov.u32 	%r15, %ctaid.x;
	mov.u32 	%r16, %ntid.x;
	mov.u32 	%r17, %tid.x;
	mad.lo.s32 	%r1, %r15, %r16, %r17;
	sub.s32 	%r18, %r14, %r21;
	setp.gt.s32 	%p1, %r1, %r18;
	@%p1 bra 	$L__BB2_7;
	add.s32 	%r19, %r21, %r1;
	setp.gt.s32 	%p2, %r21, %r13;
	setp.ge.s32 	%p3, %r13, %r14;
	setp.gt.s32 	%p4, %r19, %r14;
	or.pred  	%p5, %p2, %p4;
	or.pred  	%p6, %p5, %p3;
	@%p6 bra 	$L__BB2_7;
	cvta.to.global.u64 	%rd3, %rd4;
	add.s32 	%r20, %r13, 1;
$L__BB2_3:
	mul.wide.s32 	%rd7, %r21, 4;
	add.s64 	%rd8, %rd3, %rd7;
	ld.global.f32 	%f1, [%rd8];
	mul.wide.s32 	%rd9, %r20, 4;
	add.s64 	%rd10, %rd3, %rd9;
	ld.global.f32 	%f2, [%rd10];
	setp.gtu.f32 	%p7, %f1, %f2;
	@%p7 bra 	$L__BB2_5;
	mul.wide.s32 	%rd11, %r19, 4;
	add.s64 	%rd12, %rd2, %rd11;
	st.global.f32 	[%rd12], %f1;
	add.s64 	%rd13, %rd1, %rd11;
	st.global.u32 	[%rd13], %r21;
	add.s32 	%r21, %r21, 1;
	bra.uni 	$L__BB2_6;
$L__BB2_5:
	mul.wide.s32 	%rd14, %r19, 4;
	add.s64 	%rd15, %rd2, %rd14;
	st.global.f32 	[%rd15], %f2;
	add.s64 	%rd16, %rd1, %rd14;
	st.global.u32 	[%rd16], %r20;
	add.s32 	%r20, %r20, 1;
$L__BB2_6:
	add.s32 	%r11, %r19, 1;
	setp.le.s32 	%p8, %r21, %r13;
	setp.le.s32 	%p9, %r20, %r14;
	and.pred  	%p10, %p8, %p9;
	setp.lt.s32 	%p11, %r19, %r14;
	and.pred  	%p12, %p10, %p11;
	mov.u32 	%r19, %r11;
	@%p12 bra 	$L__BB2_3;
$L__BB2_7:
	ret;

}


// ===== COMPILED SASS (sm_100) =====

	.target	sm_100

	.elftype	@"ET_EXEC"


//--------------------- .note.nv.tkinfo           --------------------------
	.section	.note.nv.tkinfo,"",@"SHT_NOTE"
	.sectionflags	@"SHF_NOTE_NV_TKINFO"
	.tkinfo
        /*0018*/ 	.word	0x00000002
        /*0030*/ 	.string	""
        /*0030*/ 	.string	"ptxas"
        /*0030*/ 	.string	"Cuda compilation tools, release 13.0, V13.0.88"
        /*0030*/ 	.string	"Build cuda_13.0.r13.0/compiler.36424714_0"
        /*0030*/ 	.string	"-arch sm_100 -m 64 "



//--------------------- .note.nv.cuinfo           --------------------------
	.section	.note.nv.cuinfo,"",@"SHT_NOTE"
	.sectionflags	@"SHF_NOTE_NV_CUINFO"
        /*0018*/ 	.short	0x0002
        /*001a*/ 	.short	0x0064
        /*001c*/ 	.short	0x0082
	.zero		2


//--------------------- .nv.info                  --------------------------
	.section	.nv.info,"",@"SHT_CUDA_INFO"
	.align	4


	//----- nvinfo : EIATTR_REGCOUNT
	.align		4
        /*0000*/ 	.byte	0x04, 0x2f
        /*0002*/ 	.short	(.L_1 - .L_0)
	.align		4
.L_0:
        /*0004*/ 	.word	index@(_Z11bitonicSortPfiii)
        /*0008*/ 	.word	0x0000000c


	//----- nvinfo : EIATTR_FRAME_SIZE
	.align		4
.L_1:
        /*000c*/ 	.byte	0x04, 0x11
        /*000e*/ 	.short	(.L_3 - .L_2)
	.align		4
.L_2:
        /*0010*/ 	.word	index@(_Z11bitonicSortPfiii)
        /*0014*/ 	.word	0x00000000


	//----- nvinfo : EIATTR_REGCOUNT
	.align		4
.L_3:
        /*0018*/ 	.byte	0x04, 0x2f
        /*001a*/ 	.short	(.L_5 - .L_4)
	.align		4
.L_4:
        /*001c*/ 	.word	index@(_Z13radixSortPassPjS_S_ii)
        /*0020*/ 	.word	0x00000010


	//----- nvinfo : EIATTR_FRAME_SIZE
	.align		4
.L_5:
        /*0024*/ 	.byte	0x04, 0x11
        /*0026*/ 	.short	(.L_7 - .L_6)
	.align		4
.L_6:
        /*0028*/ 	.word	index@(_Z13radixSortPassPjS_S_ii)
        /*002c*/ 	.word	0x00000000


	//----- nvinfo : EIATTR_REGCOUNT
	.align		4
.L_7:
        /*0030*/ 	.byte	0x04, 0x2f
        /*0032*/ 	.short	(.L_9 - .L_8)
	.align		4
.L_8:
        /*0034*/ 	.word	index@(_Z5mergePfS_Piiii)
        /*0038*/ 	.word	0x00000016


	//----- nvinfo : EIATTR_FRAME_SIZE
	.align		4
.L_9:
        /*003c*/ 	.byte	0x04, 0x11
        /*003e*/ 	.short	(.L_11 - .L_10)
	.align		4
.L_10:
        /*0040*/ 	.word	index@(_Z5mergePfS_Piiii)
        /*0044*/ 	.word	0x00000000


	//----- nvinfo : EIATTR_MIN_STACK_SIZE
	.align		4
.L_11:
        /*0048*/ 	.byte	0x04, 0x12
        /*004a*/ 	.short	(.L_13 - .L_12)
	.align		4
.L_12:
        /*004c*/ 	.word	index@(_Z5mergePfS_Piiii)
        /*0050*/ 	.word	0x00000000


	//----- nvinfo : EIATTR_MIN_STACK_SIZE
	.align		4
.L_13:
        /*0054*/ 	.byte	0x04, 0x12
        /*0056*/ 	.short	(.L_15 - .L_14)
	.align		4
.L_14:
        /*0058*/ 	.word	index@(_Z13radixSortPassPjS_S_ii)
        /*005c*/ 	.word	0x00000000


	//----- nvinfo : EIATTR_MIN_STACK_SIZE
	.align		4
.L_15:
        /*0060*/ 	.byte	0x04, 0x12
        /*0062*/ 	.short	(.L_17 - .L_16)
	.align		4
.L_16:
        /*0064*/ 	.word	index@(_Z11bitonicSortPfiii)
        /*0068*/ 	.word	0x00000000
.L_17:


//--------------------- .nv.compat                --------------------------
	.section	.nv.compat,"",@"SHT_CUDA_COMPAT_INFO"
	.align	4
        /*0000*/ 	.byte	0x02, 0x09, 0x00, 0x00, 0x02, 0x02, 0x01, 0x00, 0x02, 0x05, 0x05, 0x00, 0x03, 0x07, 0x01, 0x01
        /*0010*/ 	.byte	0x02, 0x03, 0x00, 0x00, 0x02, 0x06, 0x01, 0x00, 0x04, 0x0b, 0x08, 0x00, 0x09, 0x00, 0x00, 0x00
        /*0020*/ 	.byte	0x00, 0x00, 0x00, 0x00


//--------------------- .nv.info._Z5mergePfS_Piiii --------------------------
	.section	.nv.info._Z5mergePfS_Piiii,"",@"SHT_CUDA_INFO"
	.sectionflags	@""
	.align	4


	//----- nvinfo : EIATTR_CUDA_API_VERSION
	.align		4
        /*0000*/ 	.byte	0x04, 0x37
        /*0002*/ 	.short	(.L_19 - .L_18)
.L_18:
        /*0004*/ 	.word	0x00000082


	//----- nvinfo : EIATTR_KPARAM_INFO
	.align		4
.L_19:
        /*0008*/ 	.byte	0x04, 0x17
        /*000a*/ 	.short	(.L_21 - .L_20)
.L_20:
        /*000c*/ 	.word	0x00000000
        /*0010*/ 	.short	0x0005
        /*0012*/ 	.short	0x0020
        /*0014*/ 	.byte	0x00, 0xf0, 0x11, 0x00


	//----- nvinfo : EIATTR_KPARAM_INFO
	.align		4
.L_21:
        /*0018*/ 	.byte	0x04, 0x17
        /*001a*/ 	.short	(.L_23 - .L_22)
.L_22:
        /*001c*/ 	.word	0x00000000
        /*0020*/ 	.short	0x0004
        /*0022*/ 	.short	0x001c
        /*0024*/ 	.byte	0x00, 0xf0, 0x11, 0x00


	//----- nvinfo : EIATTR_KPARAM_INFO
	.align		4
.L_23:
        /*0028*/ 	.byte	0x04, 0x17
        /*002a*/ 	.short	(.L_25 - .L_24)
.L_24:
        /*002c*/ 	.word	0x00000000
        /*0030*/ 	.short	0x0003
        /*0032*/ 	.short	0x0018
        /*0034*/ 	.byte	0x00, 0xf0, 0x11, 0x00


	//----- nvinfo : EIATTR_KPARAM_INFO
	.align		4
.L_25:
        /*0038*/ 	.byte	0x04, 0x17
        /*003a*/ 	.short	(.L_27 - .L_26)
.L_26:
        /*003c*/ 	.word	0x00000000
        /*0040*/ 	.short	0x0002
        /*0042*/ 	.short	0x0010
        /*0044*/ 	.byte	0x00, 0xf5, 0x21, 0x00


	//----- nvinfo : EIATTR_KPARAM_INFO
	.align		4
.L_27:
        /*0048*/ 	.byte	0x04, 0x17
        /*004a*/ 	.short	(.L_29 - .L_28)
.L_28:
        /*004c*/ 	.word	0x00000000
        /*0050*/ 	.short	0x0001
        /*0052*/ 	.short	0x0008
        /*0054*/ 	.byte	0x00, 0xf5, 0x21, 0x00


	//----- nvinfo : EIATTR_KPARAM_INFO
	.align		4
.L_29:
        /*0058*/ 	.byte	0x04, 0x17
        /*005a*/ 	.short	(.L_31 - .L_30)
.L_30:
        /*005c*/ 	.word	0x00000000
        /*0060*/ 	.short	0x0000
        /*0062*/ 	.short	0x0000
        /*0064*/ 	.byte	0x00, 0xf5, 0x21, 0x00


	//----- nvinfo : EIATTR_SPARSE_MMA_MASK
	.align		4
.L_31:
        /*0068*/ 	.byte	0x03, 0x50
        /*006a*/ 	.short	0x0000


	//----- nvinfo : EIATTR_MAXREG_COUNT
	.align		4
        /*006c*/ 	.byte	0x03, 0x1b
        /*006e*/ 	.short	0x00ff


	//----- nvinfo : EIATTR_MERCURY_ISA_VERSION
	.align		4
        /*0070*/ 	.byte	0x03, 0x5f
        /*0072*/ 	.short	0x0101


	//----- nvinfo : EIATTR_VRC_CTA_INIT_COUNT
	.align		4
        /*0074*/ 	.byte	0x02, 0x4a
	.zero		1
	.zero		1


	//----- nvinfo : EIATTR_EXIT_INSTR_OFFSETS
	.align		4
        /*0078*/ 	.byte	0x04, 0x1c
        /*007a*/ 	.short	(.L_33 - .L_32)


	//   ....[0]....
.L_32:
        /*007c*/ 	.word	0x00000090


	//   ....[1]....
        /*0080*/ 	.word	0x000000f0


	//   ....[2]....
        /*0084*/ 	.word	0x000002b0


	//----- nvinfo : EIATTR_CRS_STACK_SIZE
	.align		4
.L_33:
        /*0088*/ 	.byte	0x04, 0x1e
        /*008a*/ 	.short	(.L_35 - .L_34)
.L_34:
        /*008c*/ 	.word	0x00000000


	//----- nvinfo : EIATTR_CBANK_PARAM_SIZE
	.align		4
.L_35:
        /*0090*/ 	.byte	0x03, 0x19
        /*0092*/ 	.short	0x0024


	//----- nvinfo : EIATTR_PARAM_CBANK
	.align		4
        /*0094*/ 	.byte	0x04, 0x0a
        /*0096*/ 	.short	(.L_37 - .L_36)
	.align		4
.L_36:
        /*0098*/ 	.word	index@(.nv.constant0._Z5mergePfS_Piiii)
        /*009c*/ 	.short	0x0380
        /*009e*/ 	.short	0x0024


	//----- nvinfo : EIATTR_SW_WAR
	.align		4
.L_37:
        /*00a0*/ 	.byte	0x04, 0x36
        /*00a2*/ 	.short	(.L_39 - .L_38)
.L_38:
        /*00a4*/ 	.word	0x00000008
.L_39:


//--------------------- .nv.info._Z13radixSortPassPjS_S_ii --------------------------
	.section	.nv.info._Z13radixSortPassPjS_S_ii,"",@"SHT_CUDA_INFO"
	.sectionflags	@""
	.align	4


	//----- nvinfo : EIATTR_CUDA_API_VERSION
	.align		4
        /*0000*/ 	.byte	0x04, 0x37
        /*0002*/ 	.short	(.L_41 - .L_40)
.L_40:
        /*0004*/ 	.word	0x00000082


	//----- nvinfo : EIATTR_KPARAM_INFO
	.align		4
.L_41:
        /*0008*/ 	.byte	0x04, 0x17
        /*000a*/ 	.short	(.L_43 - .L_42)
.L_42:
        /*000c*/ 	.word	0x00000000
        /*0010*/ 	.short	0x0004
        /*0012*/ 	.short	0x001c
        /*0014*/ 	.byte	0x00, 0xf0, 0x11, 0x00


	//----- nvinfo : EIATTR_KPARAM_INFO
	.align		4
.L_43:
        /*0018*/ 	.byte	0x04, 0x17
        /*001a*/ 	.short	(.L_45 - .L_44)
.L_44:
        /*001c*/ 	.word	0x00000000
        /*0020*/ 	.short	0x0003
        /*0022*/ 	.short	0x0018
        /*0024*/ 	.byte	0x00, 0xf0, 0x11, 0x00


	//----- nvinfo : EIATTR_KPARAM_INFO
	.align		4
.L_45:
        /*0028*/ 	.byte	0x04, 0x17
        /*002a*/ 	.short	(.L_47 - .L_46)
.L_46:
        /*002c*/ 	.word	0x00000000
        /*0030*/ 	.short	0x0002
        /*0032*/ 	.short	0x0010
        /*0034*/ 	.byte	0x00, 0xf5, 0x21, 0x00


	//----- nvinfo : EIATTR_KPARAM_INFO
	.align		4
.L_47:
        /*0038*/ 	.byte	0x04, 0x17
        /*003a*/ 	.short	(.L_49 - .L_48)
.L_48:
        /*003c*/ 	.word	0x00000000
        /*0040*/ 	.short	0x0001
        /*0042*/ 	.short	0x0008
        /*0044*/ 	.byte	0x00, 0xf5, 0x21, 0x00


	//----- nvinfo : EIATTR_KPARAM_INFO
	.align		4
.L_49:
        /*0048*/ 	.byte	0x04, 0x17
        /*004a*/ 	.short	(.L_51 - .L_50)
.L_50:
        /*004c*/ 	.word	0x00000000
        /*0050*/ 	.short	0x0000
        /*0052*/ 	.short	0x0000
        /*0054*/ 	.byte	0x00, 0xf5, 0x21, 0x00


	//----- nvinfo : EIATTR_SPARSE_MMA_MASK
	.align		4
.L_51:
        /*0058*/ 	.byte	0x03, 0x50
        /*005a*/ 	.short	0x0000


	//----- nvinfo : EIATTR_MAXREG_COUNT
	.align		4
        /*005c*/ 	.byte	0x03, 0x1b
        /*005e*/ 	.short	0x00ff


	//----- nvinfo : EIATTR_MERCURY_ISA_VERSION
	.align		4
        /*0060*/ 	.byte	0x03, 0x5f
        /*0062*/ 	.short	0x0101


	//----- nvinfo : EIATTR_VRC_CTA_INIT_COUNT
	.align		4
        /*0064*/ 	.byte	0x02, 0x4a
	.zero		1
	.zero		1


	//----- nvinfo : EIATTR_EXIT_INSTR_OFFSETS
	.align		4
        /*0068*/ 	.byte	0x04, 0x1c
        /*006a*/ 	.short	(.L_53 - .L_52)


	//   ....[0]....
.L_52:
        /*006c*/ 	.word	0x00000070


	//   ....[1]....
        /*0070*/ 	.word	0x000001a0


	//----- nvinfo : EIATTR_CBANK_PARAM_SIZE
	.align		4
.L_53:
        /*0074*/ 	.byte	0x03, 0x19
        /*0076*/ 	.short	0x0020


	//----- nvinfo : EIATTR_PARAM_CBANK
	.align		4
        /*0078*/ 	.byte	0x04, 0x0a
        /*007a*/ 	.short	(.L_55 - .L_54)
	.align		4
.L_54:
        /*007c*/ 	.word	index@(.nv.constant0._Z13radixSortPassPjS_S_ii)
        /*0080*/ 	.short	0x0380
        /*0082*/ 	.short	0x0020


	//----- nvinfo : EIATTR_SW_WAR
	.align		4
.L_55:
        /*0084*/ 	.byte	0x04, 0x36
        /*0086*/ 	.short	(.L_57 - .L_56)
.L_56:
        /*0088*/ 	.word	0x00000008
.L_57:


//--------------------- .nv.info._Z11bitonicSortPfiii --------------------------
	.section	.nv.info._Z11bitonicSortPfiii,"",@"SHT_CUDA_INFO"
	.sectionflags	@""
	.align	4


	//----- nvinfo : EIATTR_CUDA_API_VERSION
	.align		4
        /*0000*/ 	.byte	0x04, 0x37
        /*0002*/ 	.short	(.L_59 - .L_58)
.L_58:
        /*0004*/ 	.word	0x00000082


	//----- nvinfo : EIATTR_KPARAM_INFO
	.align		4
.L_59:
        /*0008*/ 	.byte	0x04, 0x17
        /*000a*/ 	.short	(.L_61 - .L_60)
.L_60:
        /*000c*/ 	.word	0x00000000
        /*0010*/ 	.short	0x0003
        /*0012*/ 	.short	0x0010
        /*0014*/ 	.byte	0x00, 0xf0, 0x11, 0x00


	//----- nvinfo : EIATTR_KPARAM_INFO
	.align		4
.L_61:
        /*0018*/ 	.byte	0x04, 0x17
        /*001a*/ 	.short	(.L_63 - .L_62)
.L_62:
        /*001c*/ 	.word	0x00000000
        /*0020*/ 	.short	0x0002
        /*0022*/ 	.short	0x000c
        /*0024*/ 	.byte	0x00, 0xf0, 0x11, 0x00


	//----- nvinfo : EIATTR_KPARAM_INFO
	.align		4
.L_63:
        /*0028*/ 	.byte	0x04, 0x17
        /*002a*/ 	.short	(.L_65 - .L_64)
.L_64:
        /*002c*/ 	.word	0x00000000
        /*0030*/ 	.short	0x0001
        /*0032*/ 	.short	0x0008
        /*0034*/ 	.byte	0x00, 0xf0, 0x11, 0x00


	//----- nvinfo : EIATTR_KPARAM_INFO
	.align		4
.L_65:
        /*0038*/ 	.byte	0x04, 0x17
        /*003a*/ 	.short	(.L_67 - .L_66)
.L_66:
        /*003c*/ 	.word	0x00000000
        /*0040*/ 	.short	0x0000
        /*0042*/ 	.short	0x0000
        /*0044*/ 	.byte	0x00, 0xf5, 0x21, 0x00


	//----- nvinfo : EIATTR_SPARSE_MMA_MASK
	.align		4
.L_67:
        /*0048*/ 	.byte	0x03, 0x50
        /*004a*/ 	.short	0x0000


	//----- nvinfo : EIATTR_MAXREG_COUNT
	.align		4
        /*004c*/ 	.byte	0x03, 0x1b
        /*004e*/ 	.short	0x00ff


	//----- nvinfo : EIATTR_MERCURY_ISA_VERSION
	.align		4
        /*0050*/ 	.byte	0x03, 0x5f
        /*0052*/ 	.short	0x0101


	//----- nvinfo : EIATTR_VRC_CTA_INIT_COUNT
	.align		4
        /*0054*/ 	.byte	0x02, 0x4a
	.zero		1
	.zero		1


	//----- nvinfo : EIATTR_EXIT_INSTR_OFFSETS
	.align		4
        /*0058*/ 	.byte	0x04, 0x1c
        /*005a*/ 	.short	(.L_69 - .L_68)


	//   ....[0]....
.L_68:
        /*005c*/ 	.word	0x000000b0


	//   ....[1]....
        /*0060*/ 	.word	0x00000150


	//   ....[2]....
        /*0064*/ 	.word	0x00000180


	//----- nvinfo : EIATTR_CBANK_PARAM_SIZE
	.align		4
.L_69:
        /*0068*/ 	.byte	0x03, 0x19
        /*006a*/ 	.short	0x0014


	//----- nvinfo : EIATTR_PARAM_CBANK
	.align		4
        /*006c*/ 	.byte	0x04, 0x0a
        /*006e*/ 	.short	(.L_71 - .L_70)
	.align		4
.L_70:
        /*0070*/ 	.word	index@(.nv.constant0._Z11bitonicSortPfiii)
        /*0074*/ 	.short	0x0380
        /*0076*/ 	.short	0x0014


	//----- nvinfo : EIATTR_SW_WAR
	.align		4
.L_71:
        /*0078*/ 	.byte	0x04, 0x36
        /*007a*/ 	.short	(.L_73 - .L_72)
.L_72:
        /*007c*/ 	.word	0x00000008
.L_73:


//--------------------- .nv.callgraph             --------------------------
	.section	.nv.callgraph,"",@"SHT_CUDA_CALLGRAPH"
	.align	4
	.sectionentsize	8
	.align		4
        /*0000*/ 	.word	0x00000000
	.align		4
        /*0004*/ 	.word	0xffffffff
	.align		4
        /*0008*/ 	.word	0x00000000
	.align		4
        /*000c*/ 	.word	0xfffffffe
	.align		4
        /*0010*/ 	.word	0x00000000
	.align		4
        /*0014*/ 	.word	0xfffffffd
	.align		4
        /*0018*/ 	.word	0x00000000
	.align		4
        /*001c*/ 	.word	0xfffffffc


//--------------------- .text._Z5mergePfS_Piiii   --------------------------
	.section	.text._Z5mergePfS_Piiii,"ax",@progbits
	.align	128
        .global         _Z5mergePfS_Piiii
        .type           _Z5mergePfS_Piiii,@function
        .size           _Z5mergePfS_Piiii,(.L_x_4 - _Z5mergePfS_Piiii)
        .other          _Z5mergePfS_Piiii,@"STO_CUDA_ENTRY STV_DEFAULT"
_Z5mergePfS_Piiii:
.text._Z5mergePfS_Piiii:
[----:B------:R-:W-:Y:S01]  /*0000*/  LDC R1, c[0x0][0x37c] ;  /* 0x0000df00ff017b82 */ /* 0x000fe20000000800 */
[----:B------:R-:W0:Y:S07]  /*0010*/  S2R R3, SR_TID.X ;  /* 0x0000000000037919 */ /* 0x000e2e0000002100 */
[----:B------:R-:W0:Y:S01]  /*0020*/  S2UR UR5, SR_CTAID.X ;  /* 0x00000000000579c3 */ /* 0x000e220000002500 */
[----:B------:R-:W1:Y:S01]  /*0030*/  LDCU UR6, c[0x0][0x3a0] ;  /* 0x00007400ff0677ac */ /* 0x000e620008000800 */
[----:B------:R-:W1:Y:S06]  /*0040*/  LDCU UR7, c[0x0][0x398] ;  /* 0x00007300ff0777ac */ /* 0x000e6c0008000800 */
[----:B------:R-:W0:Y:S01]  /*0050*/  LDC R0, c[0x0][0x360] ;  /* 0x0000d800ff007b82 */ /* 0x000e220000000800 */
[----:B-1----:R-:W-:Y:S01]  /*0060*/  UIADD3 UR4, UPT, UPT, UR6, -UR7, URZ ;  /* 0x8000000706047290 */ /* 0x002fe2000fffe0ff */
[----:B0-----:R-:W-:-:S05]  /*0070*/  IMAD R0, R0, UR5, R3 ;  /* 0x0000000500007c24 */ /* 0x001fca000f8e0203 */
[----:B------:R-:W-:-:S13]  /*0080*/  ISETP.GT.AND P0, PT, R0, UR4, PT ;  /* 0x0000000400007c0c */ /* 0x000fda000bf04270 */
[----:B------:R-:W-:Y:S05]  /*0090*/  @P0 EXIT ;  /* 0x000000000000094d */ /* 0x000fea0003800000 */
[----:B------:R-:W0:Y:S01]  /*00a0*/  LDC R19, c[0x0][0x39c] ;  /* 0x0000e700ff137b82 */ /* 0x000e220000000800 */
[----:B------:R-:W-:-:S05]  /*00b0*/  VIADD R0, R0, UR7 ;  /* 0x0000000700007c36 */ /* 0x000fca0008000000 */
[----:B------:R-:W-:-:S04]  /*00c0*/  ISETP.GT.AND P0, PT, R0, UR6, PT ;  /* 0x0000000600007c0c */ /* 0x000fc8000bf04270 */
[----:B0-----:R-:W-:-:S04]  /*00d0*/  ISETP.LT.OR P0, PT, R19, UR7, P0 ;  /* 0x0000000713007c0c */ /* 0x001fc80008701670 */
[----:B------:R-:W-:-:S13]  /*00e0*/  ISETP.GE.OR P0, PT, R19, UR6, P0 ;  /* 0x0000000613007c0c */ /* 0x000fda0008706670 */
[----:B------:R-:W-:Y:S05]  /*00f0*/  @P0 EXIT ;  /* 0x000000000000094d */ /* 0x000fea0003800000 */
[----:B------:R-:W0:Y:S01]  /*0100*/  LDC.64 R2, c[0x0][0x380] ;  /* 0x0000e000ff027b82 */ /* 0x000e220000000a00 */
[----:B------:R-:W1:Y:S01]  /*0110*/  LDCU UR6, c[0x0][0x398] ;  /* 0x00007300ff0677ac */ /* 0x000e620008000800 */
[----:B------:R-:W-:Y:S01]  /*0120*/  VIADD R19, R19, 0x1 ;  /* 0x0000000113137836 */ /* 0x000fe20000000000 */
[----:B------:R-:W2:Y:S05]  /*0130*/  LDCU.64 UR4, c[0x0][0x358] ;  /* 0x00006b00ff0477ac */ /* 0x000eaa0008000a00 */
[----:B------:R-:W3:Y:S01]  /*0140*/  LDC.64 R4, c[0x0][0x388] ;  /* 0x0000e200ff047b82 */ /* 0x000ee20000000a00 */
[----:B------:R-:W4:Y:S01]  /*0150*/  LDCU UR7, c[0x0][0x3a0] ;  /* 0x00007400ff0777ac */ /* 0x000f220008000800 */
[----:B------:R-:W0:Y:S06]  /*0160*/  LDCU UR8, c[0x0][0x39c] ;  /* 0x00007380ff0877ac */ /* 0x000e2c0008000800 */
[----:B------:R-:W0:Y:S01]  /*0170*/  LDC.64 R6, c[0x0][0x390] ;  /* 0x0000e400ff067b82 */ /* 0x000e220000000a00 */
[----:B-1----:R-:W-:-:S07]  /*0180*/  MOV R17, UR6 ;  /* 0x0000000600117c02 */ /* 0x002fce0008000f00 */
.L_x_0:
[----:B0-----:R-:W-:-:S04]  /*0190*/  IMAD.WIDE R8, R17, 0x4, R2 ;  /* 0x0000000411087825 */ /* 0x001fc800078e0202 */
[----:B------:R-:W-:Y:S02]  /*01a0*/  IMAD.WIDE R10, R19, 0x4, R2 ;  /* 0x00000004130a7825 */ /* 0x000fe400078e0202 */
[----:B--2---:R-:W2:Y:S04]  /*01b0*/  LDG.E R9, desc[UR4][R8.64] ;  /* 0x0000000408097981 */ /* 0x004ea8000c1e1900 */
[----:B------:R-:W2:Y:S01]  /*01c0*/  LDG.E R10, desc[UR4][R10.64] ;  /* 0x000000040a0a7981 */ /* 0x000ea2000c1e1900 */
[C---:B---3--:R-:W-:Y:S01]  /*01d0*/  IMAD.WIDE R12, R0.reuse, 0x4, R4 ;  /* 0x00000004000c7825 */ /* 0x048fe200078e0204 */
[----:B----4-:R-:W-:-:S03]  /*01e0*/  ISETP.LT.AND P1, PT, R0, UR7, PT ;  /* 0x0000000700007c0c */ /* 0x010fc6000bf21270 */
[----:B------:R-:W-:-:S04]  /*01f0*/  IMAD.WIDE R14, R0, 0x4, R6 ;  /* 0x00000004000e7825 */ /* 0x000fc800078e0206 */
[----:B------:R-:W-:Y:S01]  /*0200*/  VIADD R0, R0, 0x1 ;  /* 0x0000000100007836 */ /* 0x000fe20000000000 */
[----:B--2---:R-:W-:-:S13]  /*0210*/  FSETP.GTU.AND P0, PT, R9, R10, PT ;  /* 0x0000000a0900720b */ /* 0x004fda0003f0c000 */
[----:B------:R-:W-:Y:S04]  /*0220*/  @!P0 STG.E desc[UR4][R12.64], R9 ;  /* 0x000000090c008986 */ /* 0x000fe8000c101904 */
[----:B------:R0:W-:Y:S04]  /*0230*/  @!P0 STG.E desc[UR4][R14.64], R17 ;  /* 0x000000110e008986 */ /* 0x0001e8000c101904 */
[----:B------:R-:W-:Y:S04]  /*0240*/  @P0 STG.E desc[UR4][R12.64], R10 ;  /* 0x0000000a0c000986 */ /* 0x000fe8000c101904 */
[----:B------:R1:W-:Y:S01]  /*0250*/  @P0 STG.E desc[UR4][R14.64], R19 ;  /* 0x000000130e000986 */ /* 0x0003e2000c101904 */
[----:B0-----:R-:W-:Y:S01]  /*0260*/  @!P0 IADD3 R17, PT, PT, R17, 0x1, RZ ;  /* 0x0000000111118810 */ /* 0x001fe20007ffe0ff */
[----:B-1----:R-:W-:-:S05]  /*0270*/  @P0 VIADD R19, R19, 0x1 ;  /* 0x0000000113130836 */ /* 0x002fca0000000000 */
[----:B------:R-:W-:-:S04]  /*0280*/  ISETP.GT.AND P0, PT, R19, UR7, PT ;  /* 0x0000000713007c0c */ /* 0x000fc8000bf04270 */
[----:B------:R-:W-:-:S13]  /*0290*/  ISETP.LE.AND P0, PT, R17, UR8, !P0 ;  /* 0x0000000811007c0c */ /* 0x000fda000c703270 */
[----:B------:R-:W-:Y:S05]  /*02a0*/  @P0 BRA P1, `(.L_x_0) ;  /* 0xfffffffc00b80947 */ /* 0x000fea000083ffff */
[----:B------:R-:W-:Y:S05]  /*02b0*/  EXIT ;  /* 0x000000000000794d */ /* 0x000fea0003800000 */
.L_x_1:
[----:B------:R-:W-:-:S00]  /*02c0*/  BRA `(.L_x_1) ;  /* 0xfffffffc00fc7947 */ /* 0x000fc0000383ffff */
[----:B------:R-:W-:-:S00]  /*02d0*/  NOP ;  /* 0x0000000000007918 */ /* 0x000fc00000000000 */
        /* <DEDUP_REMOVED lines=10> */
.L_x_4:


//--------------------- .text._Z13radixSortPassPjS_S_ii --------------------------
	.section	.text._Z13radixSortPassPjS_S_ii,"ax",@progbits
	.align	128
        .global         _Z13radixSortPassPjS_S_ii
        .type           _Z13radixSortPassPjS_S_ii,@function
        .size           _Z13radixSortPassPjS_S_ii,(.L_x_5 - _Z13radixSortPassPjS_S_ii)
        .other          _Z13radixSortPassPjS_S_ii,@"STO_CUDA_ENTRY STV_DEFAULT"
_Z13radixSortPassPjS_S_ii:
.text._Z13radixSortPassPjS_S_ii:
[----:B------:R-:W-:Y:S01]  /*0000*/  LDC R1, c[0x0][0x37c] ;  /* 0x0000df00ff017b82 */ /* 0x000fe20000000800 */
[----:B------:R-:W0:Y:S07]  /*0010*/  S2R R0, SR_TID.X ;  /* 0x0000000000007919 */ /* 0x000e2e0000002100 */
[----:B------:R-:W0:Y:S08]  /*0020*/  S2UR UR4, SR_CTAID.X ;  /* 0x00000000000479c3 */ /* 0x000e300000002500 */
[----:B------:R-:W0:Y:S08]  /*0030*/  LDC R11, c[0x0][0x360] ;  /* 0x0000d800ff0b7b82 */ /* 0x000e300000000800 */
[----:B------:R-:W1:Y:S01]  /*0040*/  LDC R6, c[0x0][0x398] ;  /* 0x0000e600ff067b82 */ /* 0x000e620000000800 */
[----:B0-----:R-:W-:-:S05]  /*0050*/  IMAD R11, R11, UR4, R0 ;  /* 0x000000040b0b7c24 */ /* 0x001fca000f8e0200 */
[----:B-1----:R-:W-:-:S13]  /*0060*/  ISETP.GE.AND P0, PT, R11, R6, PT ;  /* 0x000000060b00720c */ /* 0x002fda0003f06270 */
[----:B------:R-:W-:Y:S05]  /*0070*/  @P0 EXIT ;  /* 0x000000000000094d */ /* 0x000fea0003800000 */
[----:B------:R-:W0:Y:S01]  /*0080*/  LDC.64 R2, c[0x0][0x380] ;  /* 0x0000e000ff027b82 */ /* 0x000e220000000a00 */
[----:B------:R-:W1:Y:S01]  /*0090*/  LDCU.64 UR4, c[0x0][0x358] ;  /* 0x00006b00ff0477ac */ /* 0x000e620008000a00 */
[----:B------:R-:W2:Y:S06]  /*00a0*/  LDCU UR6, c[0x0][0x39c] ;  /* 0x00007380ff0677ac */ /* 0x000eac0008000800 */
[----:B------:R-:W3:Y:S08]  /*00b0*/  LDC.64 R4, c[0x0][0x390] ;  /* 0x0000e400ff047b82 */ /* 0x000ef00000000a00 */
[----:B------:R-:W4:Y:S01]  /*00c0*/  LDC.64 R8, c[0x0][0x388] ;  /* 0x0000e200ff087b82 */ /* 0x000f220000000a00 */
[----:B0-----:R-:W-:-:S05]  /*00d0*/  IMAD.WIDE R2, R11, 0x4, R2 ;  /* 0x000000040b027825 */ /* 0x001fca00078e0202 */
[----:B-1----:R-:W2:Y:S01]  /*00e0*/  LDG.E R13, desc[UR4][R2.64] ;  /* 0x00000004020d7981 */ /* 0x002ea2000c1e1900 */
[----:B---3--:R-:W-:-:S04]  /*00f0*/  IMAD.WIDE R6, R6, 0x4, R4 ;  /* 0x0000000406067825 */ /* 0x008fc800078e0204 */
[----:B------:R-:W-:Y:S02]  /*0100*/  IMAD.WIDE R4, R11, 0x4, R4 ;  /* 0x000000040b047825 */ /* 0x000fe400078e0204 */
[----:B------:R-:W3:Y:S04]  /*0110*/  LDG.E R6, desc[UR4][R6.64+-0x4] ;  /* 0xfffffc0406067981 */ /* 0x000ee8000c1e1900 */
[----:B------:R-:W5:Y:S01]  /*0120*/  LDG.E R4, desc[UR4][R4.64] ;  /* 0x0000000404047981 */ /* 0x000f62000c1e1900 */
[----:B--2---:R-:W-:-:S04]  /*0130*/  SHF.R.U32.HI R0, RZ, UR6, R13 ;  /* 0x00000006ff007c19 */ /* 0x004fc8000801160d */
[----:B------:R-:W-:-:S04]  /*0140*/  LOP3.LUT R0, R0, 0x1, RZ, 0xc0, !PT ;  /* 0x0000000100007812 */ /* 0x000fc800078ec0ff */
[----:B------:R-:W-:-:S04]  /*0150*/  ISETP.NE.U32.AND P0, PT, R0, 0x1, PT ;  /* 0x000000010000780c */ /* 0x000fc80003f05070 */
[----:B---3--:R-:W-:-:S04]  /*0160*/  SEL R0, R6, RZ, !P0 ;  /* 0x000000ff06007207 */ /* 0x008fc80004000000 */
[----:B-----5:R-:W-:-:S05]  /*0170*/  IADD3 R3, PT, PT, R0, R11, -R4 ;  /* 0x0000000b00037210 */ /* 0x020fca0007ffe804 */
[----:B----4-:R-:W-:-:S05]  /*0180*/  IMAD.WIDE R2, R3, 0x4, R8 ;  /* 0x0000000403027825 */ /* 0x010fca00078e0208 */
[----:B------:R-:W-:Y:S01]  /*0190*/  STG.E desc[UR4][R2.64], R13 ;  /* 0x0000000d02007986 */ /* 0x000fe2000c101904 */
[----:B------:R-:W-:Y:S05]  /*01a0*/  EXIT ;  /* 0x000000000000794d */ /* 0x000fea0003800000 */
.L_x_2:
        /* <DEDUP_REMOVED lines=13> */
.L_x_5:


//--------------------- .text._Z11bitonicSortPfiii --------------------------
	.section	.text._Z11bitonicSortPfiii,"ax",@progbits
	.align	128
        .global         _Z11bitonicSortPfiii
        .type           _Z11bitonicSortPfiii,@function
        .size           _Z11bitonicSortPfiii,(.L_x_6 - _Z11bitonicSortPfiii)
        .other          _Z11bitonicSortPfiii,@"STO_CUDA_ENTRY STV_DEFAULT"
_Z11bitonicSortPfiii:
.text._Z11bitonicSortPfiii:
[----:B------:R-:W-:Y:S01]  /*0000*/  LDC R1, c[0x0][0x37c] ;  /* 0x0000df00ff017b82 */ /* 0x000fe20000000800 */
[----:B------:R-:W0:Y:S07]  /*0010*/  S2R R7, SR_TID.X ;  /* 0x0000000000077919 */ /* 0x000e2e0000002100 */
[----:B------:R-:W0:Y:S01]  /*0020*/  S2UR UR4, SR_CTAID.X ;  /* 0x00000000000479c3 */ /* 0x000e220000002500 */
[----:B------:R-:W1:Y:S01]  /*0030*/  LDCU UR5, c[0x0][0x390] ;  /* 0x00007200ff0577ac */ /* 0x000e620008000800 */
[----:B------:R-:W2:Y:S06]  /*0040*/  LDCU UR6, c[0x0][0x388] ;  /* 0x00007100ff0677ac */ /* 0x000eac0008000800 */
[----:B------:R-:W0:Y:S02]  /*0050*/  LDC R0, c[0x0][0x360] ;  /* 0x0000d800ff007b82 */ /* 0x000e240000000800 */
[----:B0-----:R-:W-:-:S05]  /*0060*/  IMAD R7, R0, UR4, R7 ;  /* 0x0000000400077c24 */ /* 0x001fca000f8e0207 */
[----:B-1----:R-:W-:-:S04]  /*0070*/  LOP3.LUT R9, R7, UR5, RZ, 0x3c, !PT ;  /* 0x0000000507097c12 */ /* 0x002fc8000f8e3cff */
[----:B--2---:R-:W-:-:S04]  /*0080*/  VIMNMX R0, PT, PT, R9, UR6, PT ;  /* 0x0000000609007c48 */ /* 0x004fc8000bfe0100 */
[----:B------:R-:W-:-:S04]  /*0090*/  ISETP.GT.AND P0, PT, R0, R7, PT ;  /* 0x000000070000720c */ /* 0x000fc80003f04270 */
[----:B------:R-:W-:-:S13]  /*00a0*/  ISETP.GE.OR P0, PT, R9, UR6, !P0 ;  /* 0x0000000609007c0c */ /* 0x000fda000c706670 */
[----:B------:R-:W-:Y:S05]  /*00b0*/  @P0 EXIT ;  /* 0x000000000000094d */ /* 0x000fea0003800000 */
[----:B------:R-:W0:Y:S01]  /*00c0*/  LDC.64 R4, c[0x0][0x380] ;  /* 0x0000e000ff047b82 */ /* 0x000e220000000a00 */
[----:B------:R-:W1:Y:S01]  /*00d0*/  LDCU.64 UR4, c[0x0][0x358] ;  /* 0x00006b00ff0477ac */ /* 0x000e620008000a00 */
[----:B------:R-:W2:Y:S01]  /*00e0*/  LDCU UR6, c[0x0][0x38c] ;  /* 0x00007180ff0677ac */ /* 0x000ea20008000800 */
[----:B0-----:R-:W-:-:S04]  /*00f0*/  IMAD.WIDE R2, R7, 0x4, R4 ;  /* 0x0000000407027825 */ /* 0x001fc800078e0204 */
[----:B------:R-:W-:Y:S02]  /*0100*/  IMAD.WIDE R4, R9, 0x4, R4 ;  /* 0x0000000409047825 */ /* 0x000fe400078e0204 */
[----:B-1----:R-:W3:Y:S04]  /*0110*/  LDG.E R9, desc[UR4][R2.64] ;  /* 0x0000000402097981 */ /* 0x002ee8000c1e1900 */
[----:B------:R-:W3:Y:S01]  /*0120*/  LDG.E R0, desc[UR4][R4.64] ;  /* 0x0000000404007981 */ /* 0x000ee2000c1e1900 */
[----:B--2---:R-:W-:-:S04]  /*0130*/  LOP3.LUT P0, RZ, R7, UR6, RZ, 0xc0, !PT ;  /* 0x0000000607ff7c12 */ /* 0x004fc8000f80c0ff */
[----:B---3--:R-:W-:-:S13]  /*0140*/  FSETP.GT.XOR P0, PT, R9, R0, P0 ;  /* 0x000000000900720b */ /* 0x008fda0000704800 */
[----:B------:R-:W-:Y:S05]  /*0150*/  @!P0 EXIT ;  /* 0x000000000000894d */ /* 0x000fea0003800000 */
[----:B------:R-:W-:Y:S04]  /*0160*/  STG.E desc[UR4][R2.64], R0 ;  /* 0x0000000002007986 */ /* 0x000fe8000c101904 */
[----:B------:R-:W-:Y:S01]  /*0170*/  STG.E desc[UR4][R4.64], R9 ;  /* 0x0000000904007986 */ /* 0x000fe2000c101904 */
[----:B------:R-:W-:Y:S05]  /*0180*/  EXIT ;  /* 0x000000000000794d */ /* 0x000fea0003800000 */
.L_x_3:
        /* <DEDUP_REMOVED lines=15> */
.L_x_6:


//--------------------- .nv.shared.reserved.0     --------------------------
	.section	.nv.shared.reserved.0,"aw",@nobits
	.weak		__nv_reservedSMEM_offset_0_alias
	.size		__nv_reservedSMEM_offset_0_alias, 0, 64
	.other		__nv_reservedSMEM_offset_0_alias,@"STO_CUDA_RESERVED_SHARED STV_DEFAULT"
__nv_reservedSMEM_offset_0_alias:
	.zero		0
	.zero		64


//--------------------- .nv.constant0._Z5mergePfS_Piiii --------------------------
	.section	.nv.constant0._Z5mergePfS_Piiii,"a",@progbits
	.sectionflags	@""
	.align	4
.nv.constant0._Z5mergePfS_Piiii:
	.zero		932


//--------------------- .nv.constant0._Z13radixSortPassPjS_S_ii --------------------------
	.section	.nv.constant0._Z13radixSortPassPjS_S_ii,"a",@progbits
	.sectionflags	@""
	.align	4
.nv.constant0._Z13radixSortPassPjS_S_ii:
	.zero		928


//--------------------- .nv.constant0._Z11bitonicSortPfiii --------------------------
	.section	.nv.constant0._Z11bitonicSortPfiii,"a",@progbits
	.sectionflags	@""
	.align	4
.nv.constant0._Z11bitonicSortPfiii:
	.zero		916


//--------------------- SYMBOLS --------------------------

	.type		.nv.reservedSmem.offset0,@object
	.size		.nv.reservedSmem.offset0,0x4
